//
// Generated by NVIDIA NVVM Compiler
//
// Compiler Build ID: CL-36424714
// Cuda compilation tools, release 13.0, V13.0.88
// Based on NVVM 20.0.0
//

.version 9.0
.target sm_100
.address_size 64

	// .globl	_Z6kernelPhS_

.visible .entry _Z6kernelPhS_(
	.param .u64 .ptr .align 1 _Z6kernelPhS__param_0,
	.param .u64 .ptr .align 1 _Z6kernelPhS__param_1
)
{
	.reg .b16 	%rs<2>;
	.reg .b32 	%r<9>;
	.reg .b64 	%rd<9>;

	ld.param.u64 	%rd1, [_Z6kernelPhS__param_0];
	ld.param.u64 	%rd2, [_Z6kernelPhS__param_1];
	cvta.to.global.u64 	%rd3, %rd2;
	cvta.to.global.u64 	%rd4, %rd1;
	mov.u32 	%r1, %ctaid.x;
	mov.u32 	%r2, %ctaid.y;
	mov.u32 	%r3, %nctaid.x;
	mad.lo.s32 	%r4, %r2, %r3, %r1;
	mov.u32 	%r5, %nctaid.y;
	mad.lo.s32 	%r6, %r5, %r1, %r5;
	not.b32 	%r7, %r2;
	add.s32 	%r8, %r6, %r7;
	cvt.s64.s32 	%rd5, %r4;
	add.s64 	%rd6, %rd4, %rd5;
	ld.global.u8 	%rs1, [%rd6];
	cvt.s64.s32 	%rd7, %r8;
	add.s64 	%rd8, %rd3, %rd7;
	st.global.u8 	[%rd8], %rs1;
	ret;

}


// ===== COMPILED SASS (sm_100) =====

	.target	sm_100

	.elftype	@"ET_EXEC"


//--------------------- .note.nv.tkinfo           --------------------------
	.section	.note.nv.tkinfo,"",@"SHT_NOTE"
	.sectionflags	@"SHF_NOTE_NV_TKINFO"
	.tkinfo
        /*0018*/ 	.word	0x00000002
        /*0030*/ 	.string	""
        /*0030*/ 	.string	"ptxas"
        /*0030*/ 	.string	"Cuda compilation tools, release 13.0, V13.0.88"
        /*0030*/ 	.string	"Build cuda_13.0.r13.0/compiler.36424714_0"
        /*0030*/ 	.string	"-arch sm_100 -m 64 "



//--------------------- .note.nv.cuinfo           --------------------------
	.section	.note.nv.cuinfo,"",@"SHT_NOTE"
	.sectionflags	@"SHF_NOTE_NV_CUINFO"
        /*0018*/ 	.short	0x0002
        /*001a*/ 	.short	0x0064
        /*001c*/ 	.short	0x0082
	.zero		2


//--------------------- .nv.info                  --------------------------
	.section	.nv.info,"",@"SHT_CUDA_INFO"
	.align	4


	//----- nvinfo : EIATTR_REGCOUNT
	.align		4
        /*0000*/ 	.byte	0x04, 0x2f
        /*0002*/ 	.short	(.L_1 - .L_0)
	.align		4
.L_0:
        /*0004*/ 	.word	index@(_Z6kernelPhS_)
        /*0008*/ 	.word	0x00000008


	//----- nvinfo : EIATTR_FRAME_SIZE
	.align		4
.L_1:
        /*000c*/ 	.byte	0x04, 0x11
        /*000e*/ 	.short	(.L_3 - .L_2)
	.align		4
.L_2:
        /*0010*/ 	.word	index@(_Z6kernelPhS_)
        /*0014*/ 	.word	0x00000000


	//----- nvinfo : EIATTR_MIN_STACK_SIZE
	.align		4
.L_3:
        /*0018*/ 	.byte	0x04, 0x12
        /*001a*/ 	.short	(.L_5 - .L_4)
	.align		4
.L_4:
        /*001c*/ 	.word	index@(_Z6kernelPhS_)
        /*0020*/ 	.word	0x00000000
.L_5:


//--------------------- .nv.compat                --------------------------
	.section	.nv.compat,"",@"SHT_CUDA_COMPAT_INFO"
	.align	4
        /*0000*/ 	.byte	0x02, 0x09, 0x00, 0x00, 0x02, 0x02, 0x01, 0x00, 0x02, 0x05, 0x05, 0x00, 0x03, 0x07, 0x01, 0x01
        /*0010*/ 	.byte	0x02, 0x03, 0x00, 0x00, 0x02, 0x06, 0x01, 0x00, 0x04, 0x0b, 0x08, 0x00, 0x09, 0x00, 0x00, 0x00
        /*0020*/ 	.byte	0x00, 0x00, 0x00, 0x00


//--------------------- .nv.info._Z6kernelPhS_    --------------------------
	.section	.nv.info._Z6kernelPhS_,"",@"SHT_CUDA_INFO"
	.sectionflags	@""
	.align	4


	//----- nvinfo : EIATTR_CUDA_API_VERSION
	.align		4
        /*0000*/ 	.byte	0x04, 0x37
        /*0002*/ 	.short	(.L_7 - .L_6)
.L_6:
        /*0004*/ 	.word	0x00000082


	//----- nvinfo : EIATTR_KPARAM_INFO
	.align		4
.L_7:
        /*0008*/ 	.byte	0x04, 0x17
        /*000a*/ 	.short	(.L_9 - .L_8)
.L_8:
        /*000c*/ 	.word	0x00000000
        /*0010*/ 	.short	0x0001
        /*0012*/ 	.short	0x0008
        /*0014*/ 	.byte	0x00, 0xf5, 0x21, 0x00


	//----- nvinfo : EIATTR_KPARAM_INFO
	.align		4
.L_9:
        /*0018*/ 	.byte	0x04, 0x17
        /*001a*/ 	.short	(.L_11 - .L_10)
.L_10:
        /*001c*/ 	.word	0x00000000
        /*0020*/ 	.short	0x0000
        /*0022*/ 	.short	0x0000
        /*0024*/ 	.byte	0x00, 0xf5, 0x21, 0x00


	//----- nvinfo : EIATTR_SPARSE_MMA_MASK
	.align		4
.L_11:
        /*0028*/ 	.byte	0x03, 0x50
        /*002a*/ 	.short	0x0000


	//----- nvinfo : EIATTR_MAXREG_COUNT
	.align		4
        /*002c*/ 	.byte	0x03, 0x1b
        /*002e*/ 	.short	0x00ff


	//----- nvinfo : EIATTR_MERCURY_ISA_VERSION
	.align		4
        /*0030*/ 	.byte	0x03, 0x5f
        /*0032*/ 	.short	0x0101


	//----- nvinfo : EIATTR_VRC_CTA_INIT_COUNT
	.align		4
        /*0034*/ 	.byte	0x02, 0x4a
	.zero		1
	.zero		1


	//----- nvinfo : EIATTR_EXIT_INSTR_OFFSETS
	.align		4
        /*0038*/ 	.byte	0x04, 0x1c
        /*003a*/ 	.short	(.L_13 - .L_12)


	//   ....[0]....
.L_12:
        /*003c*/ 	.word	0x00000150


	//----- nvinfo : EIATTR_CBANK_PARAM_SIZE
	.align		4
.L_13:
        /*0040*/ 	.byte	0x03, 0x19
        /*0042*/ 	.short	0x0010


	//----- nvinfo : EIATTR_PARAM_CBANK
	.align		4
        /*0044*/ 	.byte	0x04, 0x0a
        /*0046*/ 	.short	(.L_15 - .L_14)
	.align		4
.L_14:
        /*0048*/ 	.word	index@(.nv.constant0._Z6kernelPhS_)
        /*004c*/ 	.short	0x0380
        /*004e*/ 	.short	0x0010


	//----- nvinfo : EIATTR_SW_WAR
	.align		4
.L_15:
        /*0050*/ 	.byte	0x04, 0x36
        /*0052*/ 	.short	(.L_17 - .L_16)
.L_16:
        /*0054*/ 	.word	0x00000008
.L_17:


//--------------------- .nv.callgraph             --------------------------
	.section	.nv.callgraph,"",@"SHT_CUDA_CALLGRAPH"
	.align	4
	.sectionentsize	8
	.align		4
        /*0000*/ 	.word	0x00000000
	.align		4
        /*0004*/ 	.word	0xffffffff
	.align		4
        /*0008*/ 	.word	0x00000000
	.align		4
        /*000c*/ 	.word	0xfffffffe
	.align		4
        /*0010*/ 	.word	0x00000000
	.align		4
        /*0014*/ 	.word	0xfffffffd
	.align		4
        /*0018*/ 	.word	0x00000000
	.align		4
        /*001c*/ 	.word	0xfffffffc


//--------------------- .text._Z6kernelPhS_       --------------------------
	.section	.text._Z6kernelPhS_,"ax",@progbits
	.align	128
        .global         _Z6kernelPhS_
        .type           _Z6kernelPhS_,@function
        .size           _Z6kernelPhS_,(.L_x_1 - _Z6kernelPhS_)
        .other          _Z6kernelPhS_,@"STO_CUDA_ENTRY STV_DEFAULT"
_Z6kernelPhS_:
.text._Z6kernelPhS_:
[----:B------:R-:W-:Y:S08]  /*0000*/  LDC R1, c[0x0][0x37c] ;  /* 0x0000df00ff017b82 */ /* 0x000ff00000000800 */
[----:B------:R-:W-:Y:S01]  /*0010*/  S2UR UR6, SR_CTAID.X ;  /* 0x00000000000679c3 */ /* 0x000fe20000002500 */
[----:B------:R-:W0:Y:S01]  /*0020*/  LDCU UR4, c[0x0][0x370] ;  /* 0x00006e00ff0477ac */ /* 0x000e220008000800 */
[----:B------:R-:W1:Y:S06]  /*0030*/  LDCU.128 UR8, c[0x0][0x380] ;  /* 0x00007000ff0877ac */ /* 0x000e6c0008000c00 */
[----:B------:R-:W0:Y:S01]  /*0040*/  S2UR UR5, SR_CTAID.Y ;  /* 0x00000000000579c3 */ /* 0x000e220000002600 */
[----:B------:R-:W2:Y:S01]  /*0050*/  LDCU.64 UR12, c[0x0][0x358] ;  /* 0x00006b00ff0c77ac */ /* 0x000ea20008000a00 */
[----:B0-----:R-:W-:-:S04]  /*0060*/  UIMAD UR4, UR5, UR4, UR6 ;  /* 0x00000004050472a4 */ /* 0x001fc8000f8e0206 */
[----:B-1----:R-:W-:-:S04]  /*0070*/  UIADD3 UR7, UP0, UPT, UR4, UR8, URZ ;  /* 0x0000000804077290 */ /* 0x002fc8000ff1e0ff */
[----:B------:R-:W-:Y:S02]  /*0080*/  ULEA.HI.X.SX32 UR4, UR4, UR9, 0x1, UP0 ;  /* 0x0000000904047291 */ /* 0x000fe400080f0eff */
[----:B------:R-:W-:-:S04]  /*0090*/  IMAD.U32 R2, RZ, RZ, UR7 ;  /* 0x00000007ff027e24 */ /* 0x000fc8000f8e00ff */
[----:B------:R-:W-:-:S06]  /*00a0*/  IMAD.U32 R3, RZ, RZ, UR4 ;  /* 0x00000004ff037e24 */ /* 0x000fcc000f8e00ff */
[----:B--2---:R-:W2:Y:S01]  /*00b0*/  LDG.E.U8 R3, desc[UR12][R2.64] ;  /* 0x0000000c02037981 */ /* 0x004ea2000c1e1100 */
[----:B------:R-:W0:Y:S01]  /*00c0*/  LDCU UR4, c[0x0][0x374] ;  /* 0x00006e80ff0477ac */ /* 0x000e220008000800 */
[----:B------:R-:W-:Y:S02]  /*00d0*/  ULOP3.LUT UR5, URZ, UR5, URZ, 0x33, !UPT ;  /* 0x00000005ff057292 */ /* 0x000fe4000f8e33ff */
[----:B0-----:R-:W-:-:S04]  /*00e0*/  UIMAD UR4, UR6, UR4, UR4 ;  /* 0x00000004060472a4 */ /* 0x001fc8000f8e0204 */
[----:B------:R-:W-:-:S04]  /*00f0*/  UIADD3 UR4, UPT, UPT, UR4, UR5, URZ ;  /* 0x0000000504047290 */ /* 0x000fc8000fffe0ff */
[----:B------:R-:W-:-:S04]  /*0100*/  UIADD3 UR5, UP0, UPT, UR4, UR10, URZ ;  /* 0x0000000a04057290 */ /* 0x000fc8000ff1e0ff */
[----:B------:R-:W-:Y:S02]  /*0110*/  ULEA.HI.X.SX32 UR4, UR4, UR11, 0x1, UP0 ;  /* 0x0000000b04047291 */ /* 0x000fe400080f0eff */
[----:B------:R-:W-:-:S04]  /*0120*/  MOV R4, UR5 ;  /* 0x0000000500047c02 */ /* 0x000fc80008000f00 */
[----:B------:R-:W-:-:S05]  /*0130*/  MOV R5, UR4 ;  /* 0x0000000400057c02 */ /* 0x000fca0008000f00 */
[----:B--2---:R-:W-:Y:S01]  /*0140*/  STG.E.U8 desc[UR12][R4.64], R3 ;  /* 0x0000000304007986 */ /* 0x004fe2000c10110c */
[----:B------:R-:W-:Y:S05]  /*0150*/  EXIT ;  /* 0x000000000000794d */ /* 0x000fea0003800000 */
.L_x_0:
[----:B------:R-:W-:-:S00]  /*0160*/  BRA `(.L_x_0) ;  /* 0xfffffffc00fc7947 */ /* 0x000fc0000383ffff */
[----:B------:R-:W-:-:S00]  /*0170*/  NOP ;  /* 0x0000000000007918 */ /* 0x000fc00000000000 */
        /* <DEDUP_REMOVED lines=8> */
.L_x_1:


//--------------------- .nv.shared.reserved.0     --------------------------
	.section	.nv.shared.reserved.0,"aw",@nobits
	.weak		__nv_reservedSMEM_offset_0_alias
	.size		__nv_reservedSMEM_offset_0_alias, 0, 64
	.other		__nv_reservedSMEM_offset_0_alias,@"STO_CUDA_RESERVED_SHARED STV_DEFAULT"
__nv_reservedSMEM_offset_0_alias:
	.zero		0
	.zero		64


//--------------------- .nv.constant0._Z6kernelPhS_ --------------------------
	.section	.nv.constant0._Z6kernelPhS_,"a",@progbits
	.sectionflags	@""
	.align	4
.nv.constant0._Z6kernelPhS_:
	.zero		912


//--------------------- SYMBOLS --------------------------

	.type		.nv.reservedSmem.offset0,@object
	.size		.nv.reservedSmem.offset0,0x4
